	.headerflags	@"EF_CUDA_TEXMODE_UNIFIED EF_CUDA_64BIT_ADDRESS EF_CUDA_ACCELERATORS EF_CUDA_SM90 EF_CUDA_VIRTUAL_SM(EF_CUDA_SM90)"
	.elftype	@"ET_EXEC"


//--------------------- .nv.info                  --------------------------
	.section	.nv.info,"",@"SHT_CUDA_INFO"
	.align	4


	//----- nvinfo : EIATTR_REGCOUNT
	.align		4
        /*0000*/ 	.byte	0x04, 0x2f
        /*0002*/ 	.short	(.L_1 - .L_0)
	.align		4
.L_0:
        /*0004*/ 	.word	index@(triton_poi_fused_cat_10)
        /*0008*/ 	.word	0x00000022


	//----- nvinfo : EIATTR_MIN_STACK_SIZE
	.align		4
.L_1:
        /*000c*/ 	.byte	0x04, 0x12
        /*000e*/ 	.short	(.L_3 - .L_2)
	.align		4
.L_2:
        /*0010*/ 	.word	index@(triton_poi_fused_cat_10)
        /*0014*/ 	.word	0x00000000


	//----- nvinfo : EIATTR_FRAME_SIZE
	.align		4
.L_3:
        /*0018*/ 	.byte	0x04, 0x11
        /*001a*/ 	.short	(.L_5 - .L_4)
	.align		4
.L_4:
        /*001c*/ 	.word	index@(triton_poi_fused_cat_10)
        /*0020*/ 	.word	0x00000000


	//----- nvinfo : EIATTR_MIN_STACK_SIZE
	.align		4
.L_5:
        /*0024*/ 	.byte	0x04, 0x12
        /*0026*/ 	.short	(.L_7 - .L_6)
	.align		4
.L_6:
        /*0028*/ 	.word	index@(triton_poi_fused_cat_10)
        /*002c*/ 	.word	0x00000000
.L_7:


//--------------------- .nv.info.triton_poi_fused_cat_10 --------------------------
	.section	.nv.info.triton_poi_fused_cat_10,"",@"SHT_CUDA_INFO"
	.sectionflags	@""
	.align	4


	//----- nvinfo : EIATTR_CUDA_API_VERSION
	.align		4
        /*0000*/ 	.byte	0x04, 0x37
        /*0002*/ 	.short	(.L_9 - .L_8)
.L_8:
        /*0004*/ 	.word	0x0000007c


	//----- nvinfo : EIATTR_KPARAM_INFO
	.align		4
.L_9:
        /*0008*/ 	.byte	0x04, 0x17
        /*000a*/ 	.short	(.L_11 - .L_10)
.L_10:
        /*000c*/ 	.word	0x00000000
        /*0010*/ 	.short	0x0005
        /*0012*/ 	.short	0x0028
        /*0014*/ 	.byte	0x00, 0xf0, 0x11, 0x00


	//----- nvinfo : EIATTR_KPARAM_INFO
	.align		4
.L_11:
        /*0018*/ 	.byte	0x04, 0x17
        /*001a*/ 	.short	(.L_13 - .L_12)
.L_12:
        /*001c*/ 	.word	0x00000000
        /*0020*/ 	.short	0x0004
        /*0022*/ 	.short	0x0020
        /*0024*/ 	.byte	0x00, 0xf4, 0x21, 0x00


	//----- nvinfo : EIATTR_KPARAM_INFO
	.align		4
.L_13:
        /*0028*/ 	.byte	0x04, 0x17
        /*002a*/ 	.short	(.L_15 - .L_14)
.L_14:
        /*002c*/ 	.word	0x00000000
        /*0030*/ 	.short	0x0003
        /*0032*/ 	.short	0x0018
        /*0034*/ 	.byte	0x00, 0xf4, 0x21, 0x00


	//----- nvinfo : EIATTR_KPARAM_INFO
	.align		4
.L_15:
        /*0038*/ 	.byte	0x04, 0x17
        /*003a*/ 	.short	(.L_17 - .L_16)
.L_16:
        /*003c*/ 	.word	0x00000000
        /*0040*/ 	.short	0x0002
        /*0042*/ 	.short	0x0010
        /*0044*/ 	.byte	0x00, 0xf4, 0x21, 0x00


	//----- nvinfo : EIATTR_KPARAM_INFO
	.align		4
.L_17:
        /*0048*/ 	.byte	0x04, 0x17
        /*004a*/ 	.short	(.L_19 - .L_18)
.L_18:
        /*004c*/ 	.word	0x00000000
        /*0050*/ 	.short	0x0001
        /*0052*/ 	.short	0x0008
        /*0054*/ 	.byte	0x00, 0xf4, 0x21, 0x00


	//----- nvinfo : EIATTR_KPARAM_INFO
	.align		4
.L_19:
        /*0058*/ 	.byte	0x04, 0x17
        /*005a*/ 	.short	(.L_21 - .L_20)
.L_20:
        /*005c*/ 	.word	0x00000000
        /*0060*/ 	.short	0x0000
        /*0062*/ 	.short	0x0000
        /*0064*/ 	.byte	0x00, 0xf4, 0x21, 0x00


	//----- nvinfo : EIATTR_SPARSE_MMA_MASK
	.align		4
.L_21:
        /*0068*/ 	.byte	0x03, 0x50
        /*006a*/ 	.short	0x0000


	//----- nvinfo : EIATTR_MAXREG_COUNT
	.align		4
        /*006c*/ 	.byte	0x03, 0x1b
        /*006e*/ 	.short	0x00ff


	//----- nvinfo : EIATTR_EXIT_INSTR_OFFSETS
	.align		4
        /*0070*/ 	.byte	0x04, 0x1c
        /*0072*/ 	.short	(.L_23 - .L_22)


	//   ....[0]....
.L_22:
        /*0074*/ 	.word	0x00000990


	//   ....[1]....
        /*0078*/ 	.word	0x000009b0


	//----- nvinfo : EIATTR_REQNTID
	.align		4
.L_23:
        /*007c*/ 	.byte	0x04, 0x10
        /*007e*/ 	.short	(.L_25 - .L_24)
.L_24:
        /*0080*/ 	.word	0x00000080
        /*0084*/ 	.word	0x00000001
        /*0088*/ 	.word	0x00000001


	//----- nvinfo : EIATTR_CBANK_PARAM_SIZE
	.align		4
.L_25:
        /*008c*/ 	.byte	0x03, 0x19
        /*008e*/ 	.short	0x002c


	//----- nvinfo : EIATTR_PARAM_CBANK
	.align		4
        /*0090*/ 	.byte	0x04, 0x0a
        /*0092*/ 	.short	(.L_27 - .L_26)
	.align		4
.L_26:
        /*0094*/ 	.word	index@(.nv.constant0.triton_poi_fused_cat_10)
        /*0098*/ 	.short	0x0210
        /*009a*/ 	.short	0x002c


	//----- nvinfo : EIATTR_SW_WAR
	.align		4
.L_27:
        /*009c*/ 	.byte	0x04, 0x36
        /*009e*/ 	.short	(.L_29 - .L_28)
.L_28:
        /*00a0*/ 	.word	0x00000008
.L_29:


//--------------------- .nv.callgraph             --------------------------
	.section	.nv.callgraph,"",@"SHT_CUDA_CALLGRAPH"
	.align	4
	.sectionentsize	8
	.align		4
        /*0000*/ 	.word	0x00000000
	.align		4
        /*0004*/ 	.word	0xffffffff
	.align		4
        /*0008*/ 	.word	0x00000000
	.align		4
        /*000c*/ 	.word	0xfffffffe
	.align		4
        /*0010*/ 	.word	0x00000000
	.align		4
        /*0014*/ 	.word	0xfffffffd
	.align		4
        /*0018*/ 	.word	0x00000000
	.align		4
        /*001c*/ 	.word	0xfffffffc


//--------------------- .text.triton_poi_fused_cat_10 --------------------------
	.section	.text.triton_poi_fused_cat_10,"ax",@progbits
	.align	128
        .global         triton_poi_fused_cat_10
        .type           triton_poi_fused_cat_10,@function
        .size           triton_poi_fused_cat_10,(.L_x_1 - triton_poi_fused_cat_10)
        .other          triton_poi_fused_cat_10,@"STO_CUDA_ENTRY STV_DEFAULT"
triton_poi_fused_cat_10:
.text.triton_poi_fused_cat_10:
[----:B------:R-:W0:Y:S02]  /*0000*/  LDC R1, c[0x0][0x28] ;  /* 0x00000a00ff017b82 */ /* 0x000e240000000800 */
[----:B------:R-:W1:Y:S01]  /*0010*/  S2R R0, SR_TID.X ;  /* 0x0000000000007919 */ /* 0x000e620000002100 */
[----:B------:R-:W2:Y:S01]  /*0020*/  LDC.64 R28, c[0x0][0x210] ;  /* 0x00008400ff1c7b82 */ /* 0x000ea20000000a00 */
[----:B------:R-:W-:Y:S02]  /*0030*/  CS2R R16, SRZ ;  /* 0x0000000000107805 */ /* 0x000fe4000001ff00 */
[----:B------:R-:W-:Y:S01]  /*0040*/  CS2R R18, SRZ ;  /* 0x0000000000127805 */ /* 0x000fe2000001ff00 */
[----:B------:R-:W3:Y:S04]  /*0050*/  S2R R5, SR_CTAID.X ;  /* 0x0000000000057919 */ /* 0x000ee80000002500 */
[----:B------:R-:W4:Y:S01]  /*0060*/  LDC.64 R22, c[0x0][0x218] ;  /* 0x00008600ff167b82 */ /* 0x000f220000000a00 */
[----:B------:R-:W-:-:S02]  /*0070*/  CS2R R12, SRZ ;  /* 0x00000000000c7805 */ /* 0x000fc4000001ff00 */
[----:B------:R-:W-:Y:S01]  /*0080*/  CS2R R14, SRZ ;  /* 0x00000000000e7805 */ /* 0x000fe2000001ff00 */
[----:B------:R-:W-:Y:S01]  /*0090*/  ULDC.64 UR4, c[0x0][0x208] ;  /* 0x0000820000047ab9 */ /* 0x000fe20000000a00 */
[----:B------:R-:W-:Y:S02]  /*00a0*/  CS2R R6, SRZ ;  /* 0x0000000000067805 */ /* 0x000fe4000001ff00 */
[----:B------:R-:W-:Y:S02]  /*00b0*/  CS2R R8, SRZ ;  /* 0x0000000000087805 */ /* 0x000fe4000001ff00 */
[----:B------:R-:W-:Y:S01]  /*00c0*/  CS2R R10, SRZ ;  /* 0x00000000000a7805 */ /* 0x000fe2000001ff00 */
[----:B------:R-:W-:Y:S01]  /*00d0*/  ULDC.64 UR6, c[0x0][0x220] ;  /* 0x0000880000067ab9 */ /* 0x000fe20000000a00 */
[----:B------:R-:W5:Y:S01]  /*00e0*/  LDC.64 R30, c[0x0][0x228] ;  /* 0x00008a00ff1e7b82 */ /* 0x000f620000000a00 */
[----:B-1----:R-:W-:-:S05]  /*00f0*/  IMAD.SHL.U32 R0, R0, 0x4, RZ ;  /* 0x0000000400007824 */ /* 0x002fca00078e00ff */
[----:B------:R-:W-:-:S05]  /*0100*/  LOP3.LUT R0, R0, 0x1fc, RZ, 0xc0, !PT ;  /* 0x000001fc00007812 */ /* 0x000fca00078ec0ff */
[----:B---3--:R-:W-:Y:S01]  /*0110*/  IMAD R0, R5, 0x400, R0 ;  /* 0x0000040005007824 */ /* 0x008fe200078e0200 */
[----:B------:R-:W-:-:S03]  /*0120*/  SHF.R.S32.HI R5, RZ, 0x15, R5 ;  /* 0x00000015ff057819 */ /* 0x000fc60000011405 */
[----:B------:R-:W-:Y:S01]  /*0130*/  VIADD R20, R0, 0x200 ;  /* 0x0000020000147836 */ /* 0x000fe20000000000 */
[----:B------:R-:W-:Y:S02]  /*0140*/  SHF.R.S32.HI R3, RZ, 0x1f, R0 ;  /* 0x0000001fff037819 */ /* 0x000fe40000011400 */
[----:B------:R-:W-:Y:S02]  /*0150*/  SGXT R5, R5, 0x1 ;  /* 0x000000010505781a */ /* 0x000fe40000000200 */
[----:B------:R-:W-:Y:S02]  /*0160*/  LEA.HI R3, R3, R0, RZ, 0x7 ;  /* 0x0000000003037211 */ /* 0x000fe400078f38ff */
[----:B------:R-:W-:Y:S02]  /*0170*/  LEA.HI R5, R5, R20, RZ, 0x7 ;  /* 0x0000001405057211 */ /* 0x000fe400078f38ff */
[----:B------:R-:W-:Y:S02]  /*0180*/  LOP3.LUT R21, R3, 0xffffff80, RZ, 0xc0, !PT ;  /* 0xffffff8003157812 */ /* 0x000fe400078ec0ff */
[----:B------:R-:W-:-:S02]  /*0190*/  SHF.R.S32.HI R26, RZ, 0x7, R3 ;  /* 0x00000007ff1a7819 */ /* 0x000fc40000011403 */
[----:B------:R-:W-:Y:S01]  /*01a0*/  SHF.R.S32.HI R5, RZ, 0x7, R5 ;  /* 0x00000007ff057819 */ /* 0x000fe20000011405 */
[----:B------:R-:W-:Y:S02]  /*01b0*/  IMAD.IADD R21, R0, 0x1, -R21 ;  /* 0x0000000100157824 */ /* 0x000fe400078e0a15 */
[----:B------:R-:W-:Y:S02]  /*01c0*/  IMAD.SHL.U32 R26, R26, 0x40, RZ ;  /* 0x000000401a1a7824 */ /* 0x000fe400078e00ff */
[----:B------:R-:W-:Y:S01]  /*01d0*/  IMAD.SHL.U32 R24, R5, 0x40, RZ ;  /* 0x0000004005187824 */ /* 0x000fe200078e00ff */
[C---:B------:R-:W-:Y:S01]  /*01e0*/  ISETP.GE.AND P2, PT, R21.reuse, 0x40, PT ;  /* 0x000000401500780c */ /* 0x040fe20003f46270 */
[C---:B------:R-:W-:Y:S02]  /*01f0*/  IMAD.IADD R3, R21.reuse, 0x1, R26 ;  /* 0x0000000115037824 */ /* 0x040fe400078e021a */
[----:B------:R-:W-:Y:S01]  /*0200*/  IMAD.IADD R5, R21, 0x1, R24 ;  /* 0x0000000115057824 */ /* 0x000fe200078e0218 */
[----:B------:R-:W-:Y:S01]  /*0210*/  ISETP.LT.AND P0, PT, R0, 0x1e0800, !P2 ;  /* 0x001e08000000780c */ /* 0x000fe20005701270 */
[----:B--2---:R-:W-:Y:S01]  /*0220*/  IMAD.WIDE R2, R3, 0x4, R28 ;  /* 0x0000000403027825 */ /* 0x004fe200078e021c */
[----:B------:R-:W-:-:S03]  /*0230*/  ISETP.LT.AND P3, PT, R20, 0x1e0800, !P2 ;  /* 0x001e08001400780c */ /* 0x000fc60005761270 */
[----:B----4-:R-:W-:-:S04]  /*0240*/  IMAD.WIDE R22, R21, 0x4, R22 ;  /* 0x0000000415167825 */ /* 0x010fc800078e0216 */
[----:B------:R-:W-:Y:S01]  /*0250*/  IMAD.WIDE R28, R5, 0x4, R28 ;  /* 0x00000004051c7825 */ /* 0x000fe200078e021c */
[----:B------:R-:W-:-:S03]  /*0260*/  CS2R R4, SRZ ;  /* 0x0000000000047805 */ /* 0x000fc6000001ff00 */
[----:B------:R1:W2:Y:S04]  /*0270*/  @P0 LDG.E.EL.128 R16, desc[UR4][R2.64] ;  /* 0x0000000402100981 */ /* 0x0002a8000c2e1d00 */
[----:B------:R-:W3:Y:S04]  /*0280*/  @P0 LDG.E.EL.128 R12, desc[UR4][R22.64] ;  /* 0x00000004160c0981 */ /* 0x000ee8000c2e1d00 */
[----:B------:R4:W3:Y:S04]  /*0290*/  @P3 LDG.E.EL.128 R4, desc[UR4][R28.64] ;  /* 0x000000041c043981 */ /* 0x0008e8000c2e1d00 */
[----:B------:R2:W3:Y:S01]  /*02a0*/  @P3 LDG.E.EL.128 R8, desc[UR4][R22.64] ;  /* 0x0000000416083981 */ /* 0x0004e2000c2e1d00 */
[----:B-1----:R-:W-:Y:S01]  /*02b0*/  SHF.R.S32.HI R3, RZ, 0x1f, R21 ;  /* 0x0000001fff037819 */ /* 0x002fe20000011415 */
[----:B-----5:R-:W-:Y:S01]  /*02c0*/  IMAD.WIDE R30, R21, 0x4, R30 ;  /* 0x00000004151e7825 */ /* 0x020fe200078e021e */
[----:B------:R-:W-:-:S02]  /*02d0*/  IADD3 R25, P1, R21, R26, RZ ;  /* 0x0000001a15197210 */ /* 0x000fc40007f3e0ff */
[----:B------:R-:W-:Y:S02]  /*02e0*/  IADD3 R2, P4, R21, R24, RZ ;  /* 0x0000001815027210 */ /* 0x000fe40007f9e0ff */
[-C--:B------:R-:W-:Y:S02]  /*02f0*/  LEA.HI.X.SX32 R26, R26, R3.reuse, 0x1, P1 ;  /* 0x000000031a1a7211 */ /* 0x080fe400008f0eff */
[C---:B----4-:R-:W-:Y:S02]  /*0300*/  LEA R28, P1, R25.reuse, UR6, 0x2 ;  /* 0x00000006191c7c11 */ /* 0x050fe4000f8210ff */
[----:B------:R-:W-:Y:S02]  /*0310*/  LEA.HI.X.SX32 R3, R24, R3, 0x1, P4 ;  /* 0x0000000318037211 */ /* 0x000fe400020f0eff */
[----:B------:R-:W-:Y:S02]  /*0320*/  LEA.HI.X R29, R25, UR7, R26, 0x2, P1 ;  /* 0x00000007191d7c11 */ /* 0x000fe400088f141a */
[----:B--2---:R-:W-:-:S02]  /*0330*/  SEL R22, R18, RZ, P0 ;  /* 0x000000ff12167207 */ /* 0x004fc40000000000 */
[----:B------:R-:W-:Y:S02]  /*0340*/  SEL R23, R19, RZ, P0 ;  /* 0x000000ff13177207 */ /* 0x000fe40000000000 */
[----:B------:R-:W-:Y:S02]  /*0350*/  SEL R16, R16, RZ, P0 ;  /* 0x000000ff10107207 */ /* 0x000fe40000000000 */
[----:B------:R-:W-:Y:S02]  /*0360*/  SEL R17, R17, RZ, P0 ;  /* 0x000000ff11117207 */ /* 0x000fe40000000000 */
[----:B---3--:R-:W-:Y:S02]  /*0370*/  SEL R19, R12, RZ, P0 ;  /* 0x000000ff0c137207 */ /* 0x008fe40000000000 */
[----:B------:R-:W-:Y:S02]  /*0380*/  SEL R18, R13, RZ, P0 ;  /* 0x000000ff0d127207 */ /* 0x000fe40000000000 */
[----:B------:R-:W-:Y:S01]  /*0390*/  SEL R14, R14, RZ, P0 ;  /* 0x000000ff0e0e7207 */ /* 0x000fe20000000000 */
[----:B------:R-:W-:Y:S01]  /*03a0*/  FADD R12, R16, R19 ;  /* 0x00000013100c7221 */ /* 0x000fe20000000000 */
[----:B------:R-:W-:Y:S01]  /*03b0*/  SEL R27, R15, RZ, P0 ;  /* 0x000000ff0f1b7207 */ /* 0x000fe20000000000 */
[----:B------:R-:W-:Y:S01]  /*03c0*/  FADD R13, R17, R18 ;  /* 0x00000012110d7221 */ /* 0x000fe20000000000 */
[----:B------:R-:W-:-:S02]  /*03d0*/  ISETP.GT.AND P0, PT, R21, 0x3f, PT ;  /* 0x0000003f1500780c */ /* 0x000fc40003f04270 */
[----:B------:R-:W-:Y:S02]  /*03e0*/  FSETP.GEU.AND P4, PT, R16, -R19, PT ;  /* 0x800000131000720b */ /* 0x000fe40003f8e000 */
[----:B------:R-:W-:Y:S02]  /*03f0*/  FSETP.GEU.AND P1, PT, R17, -R18, PT ;  /* 0x800000121100720b */ /* 0x000fe40003f2e000 */
[----:B------:R-:W-:Y:S02]  /*0400*/  SEL R15, R4, RZ, P3 ;  /* 0x000000ff040f7207 */ /* 0x000fe40001800000 */
[----:B------:R-:W-:Y:S02]  /*0410*/  SEL R16, R5, RZ, P3 ;  /* 0x000000ff05107207 */ /* 0x000fe40001800000 */
[----:B------:R-:W-:Y:S02]  /*0420*/  CS2R R4, SRZ ;  /* 0x0000000000047805 */ /* 0x000fe4000001ff00 */
[----:B------:R-:W-:-:S02]  /*0430*/  SEL R17, R6, RZ, P3 ;  /* 0x000000ff06117207 */ /* 0x000fc40001800000 */
[----:B------:R-:W-:Y:S02]  /*0440*/  SEL R18, R7, RZ, P3 ;  /* 0x000000ff07127207 */ /* 0x000fe40001800000 */
[----:B------:R-:W-:Y:S02]  /*0450*/  CS2R R6, SRZ ;  /* 0x0000000000067805 */ /* 0x000fe4000001ff00 */
[----:B------:R-:W-:Y:S02]  /*0460*/  SEL R26, R8, RZ, P3 ;  /* 0x000000ff081a7207 */ /* 0x000fe40001800000 */
[----:B------:R-:W-:Y:S02]  /*0470*/  SEL R19, R9, RZ, P3 ;  /* 0x000000ff09137207 */ /* 0x000fe40001800000 */
[----:B------:R-:W-:Y:S02]  /*0480*/  SEL R24, R10, RZ, P3 ;  /* 0x000000ff0a187207 */ /* 0x000fe40001800000 */
[----:B------:R-:W-:-:S02]  /*0490*/  SEL R25, R11, RZ, P3 ;  /* 0x000000ff0b197207 */ /* 0x000fc40001800000 */
[----:B------:R-:W-:Y:S02]  /*04a0*/  ISETP.LT.AND P3, PT, R0, 0x1e0800, P0 ;  /* 0x001e08000000780c */ /* 0x000fe40000761270 */
[----:B------:R-:W-:Y:S02]  /*04b0*/  CS2R R8, SRZ ;  /* 0x0000000000087805 */ /* 0x000fe4000001ff00 */
[----:B------:R-:W-:Y:S02]  /*04c0*/  CS2R R10, SRZ ;  /* 0x00000000000a7805 */ /* 0x000fe4000001ff00 */
[C---:B------:R-:W-:Y:S01]  /*04d0*/  FSETP.GEU.AND P5, PT, R22.reuse, -R14, PT ;  /* 0x8000000e1600720b */ /* 0x040fe20003fae000 */
[----:B------:R-:W-:Y:S01]  /*04e0*/  FADD R14, R22, R14 ;  /* 0x0000000e160e7221 */ /* 0x000fe20000000000 */
[----:B------:R-:W-:Y:S02]  /*04f0*/  FSEL R12, R12, RZ, P4 ;  /* 0x000000ff0c0c7208 */ /* 0x000fe40002000000 */
[C---:B------:R-:W-:Y:S01]  /*0500*/  FSETP.GEU.AND P4, PT, R23.reuse, -R27, PT ;  /* 0x8000001b1700720b */ /* 0x040fe20003f8e000 */
[----:B------:R-:W-:-:S02]  /*0510*/  FADD R23, R23, R27 ;  /* 0x0000001b17177221 */ /* 0x000fc40000000000 */
[----:B------:R1:W2:Y:S04]  /*0520*/  @P3 LDG.E.EL.128 R4, desc[UR4][R28.64+-0x100] ;  /* 0xffff00041c043981 */ /* 0x0002a8000c2e1d00 */
[----:B------:R-:W3:Y:S01]  /*0530*/  @P3 LDG.E.EL.128 R8, desc[UR4][R30.64+-0x100] ;  /* 0xffff00041e083981 */ /* 0x000ee2000c2e1d00 */
[----:B------:R-:W-:Y:S02]  /*0540*/  FSEL R14, R14, RZ, P5 ;  /* 0x000000ff0e0e7208 */ /* 0x000fe40002800000 */
[C---:B------:R-:W-:Y:S01]  /*0550*/  FSETP.GEU.AND P5, PT, R15.reuse, -R26, PT ;  /* 0x8000001a0f00720b */ /* 0x040fe20003fae000 */
[----:B------:R-:W-:Y:S01]  /*0560*/  FADD R26, R15, R26 ;  /* 0x0000001a0f1a7221 */ /* 0x000fe20000000000 */
[----:B------:R-:W-:Y:S02]  /*0570*/  FSEL R15, R23, RZ, P4 ;  /* 0x000000ff170f7208 */ /* 0x000fe40002000000 */
[----:B------:R-:W-:-:S02]  /*0580*/  CS2R R22, SRZ ;  /* 0x0000000000167805 */ /* 0x000fc4000001ff00 */
[----:B-1----:R-:W-:Y:S02]  /*0590*/  LEA R28, P6, R2, UR6, 0x2 ;  /* 0x00000006021c7c11 */ /* 0x002fe4000f8c10ff */
[----:B------:R-:W-:Y:S02]  /*05a0*/  ISETP.LT.AND P0, PT, R20, 0x1e0800, P0 ;  /* 0x001e08001400780c */ /* 0x000fe40000701270 */
[----:B------:R-:W-:Y:S02]  /*05b0*/  LEA.HI.X R29, R2, UR7, R3, 0x2, P6 ;  /* 0x00000007021d7c11 */ /* 0x000fe4000b0f1403 */
[----:B------:R-:W-:Y:S02]  /*05c0*/  FSEL R13, R13, RZ, P1 ;  /* 0x000000ff0d0d7208 */ /* 0x000fe40000800000 */
[----:B------:R-:W-:Y:S02]  /*05d0*/  ISETP.GE.AND P1, PT, R20, 0x1e0800, PT ;  /* 0x001e08001400780c */ /* 0x000fe40003f26270 */
[----:B------:R-:W-:-:S06]  /*05e0*/  CS2R R20, SRZ ;  /* 0x0000000000147805 */ /* 0x000fcc000001ff00 */
[----:B------:R-:W4:Y:S01]  /*05f0*/  @P0 LDG.E.EL.128 R20, desc[UR4][R28.64+-0x100] ;  /* 0xffff00041c140981 */ /* 0x000f22000c2e1d00 */
[----:B--2---:R-:W-:Y:S02]  /*0600*/  SEL R5, R5, RZ, P3 ;  /* 0x000000ff05057207 */ /* 0x004fe40001800000 */
[----:B------:R-:W-:Y:S02]  /*0610*/  SEL R4, R4, RZ, P3 ;  /* 0x000000ff04047207 */ /* 0x000fe40001800000 */
[----:B---3--:R-:W-:Y:S02]  /*0620*/  SEL R2, R9, RZ, P3 ;  /* 0x000000ff09027207 */ /* 0x008fe40001800000 */
[----:B------:R-:W-:Y:S02]  /*0630*/  SEL R3, R8, RZ, P3 ;  /* 0x000000ff08037207 */ /* 0x000fe40001800000 */
[C---:B------:R-:W-:Y:S01]  /*0640*/  FSETP.GEU.AND P4, PT, R5.reuse, -R2, PT ;  /* 0x800000020500720b */ /* 0x040fe20003f8e000 */
[----:B------:R-:W-:Y:S01]  /*0650*/  FADD R2, R5, R2 ;  /* 0x0000000205027221 */ /* 0x000fe20000000000 */
[----:B------:R-:W-:-:S02]  /*0660*/  SEL R5, R10, RZ, P3 ;  /* 0x000000ff0a057207 */ /* 0x000fc40001800000 */
[----:B------:R-:W-:Y:S02]  /*0670*/  SEL R6, R6, RZ, P3 ;  /* 0x000000ff06067207 */ /* 0x000fe40001800000 */
[C---:B------:R-:W-:Y:S01]  /*0680*/  FSETP.GEU.AND P6, PT, R4.reuse, -R3, PT ;  /* 0x800000030400720b */ /* 0x040fe20003fce000 */
[----:B------:R-:W-:Y:S01]  /*0690*/  FADD R3, R4, R3 ;  /* 0x0000000304037221 */ /* 0x000fe20000000000 */
[----:B------:R-:W-:Y:S01]  /*06a0*/  SEL R9, R7, RZ, P3 ;  /* 0x000000ff07097207 */ /* 0x000fe20001800000 */
[C---:B------:R-:W-:Y:S01]  /*06b0*/  FADD R8, R6.reuse, R5 ;  /* 0x0000000506087221 */ /* 0x040fe20000000000 */
[----:B------:R-:W-:Y:S02]  /*06c0*/  SEL R10, R11, RZ, P3 ;  /* 0x000000ff0b0a7207 */ /* 0x000fe40001800000 */
[----:B------:R-:W-:Y:S02]  /*06d0*/  FSETP.GEU.AND P3, PT, R6, -R5, PT ;  /* 0x800000050600720b */ /* 0x000fe40003f6e000 */
[----:B------:R-:W-:-:S02]  /*06e0*/  CS2R R4, SRZ ;  /* 0x0000000000047805 */ /* 0x000fc4000001ff00 */
[----:B------:R-:W-:-:S06]  /*06f0*/  CS2R R6, SRZ ;  /* 0x0000000000067805 */ /* 0x000fcc000001ff00 */
[----:B------:R-:W2:Y:S01]  /*0700*/  @P0 LDG.E.EL.128 R4, desc[UR4][R30.64+-0x100] ;  /* 0xffff00041e040981 */ /* 0x000ea2000c2e1d00 */
[----:B------:R-:W-:Y:S02]  /*0710*/  @P2 FSEL R12, R3, RZ, P6 ;  /* 0x000000ff030c2208 */ /* 0x000fe40003000000 */
[----:B------:R-:W-:Y:S02]  /*0720*/  @P2 FSEL R13, R2, RZ, P4 ;  /* 0x000000ff020d2208 */ /* 0x000fe40002000000 */
[----:B------:R-:W1:Y:S01]  /*0730*/  LDC.64 R2, c[0x0][0x230] ;  /* 0x00008c00ff027b82 */ /* 0x000e620000000a00 */
[C---:B------:R-:W-:Y:S01]  /*0740*/  FSETP.GEU.AND P6, PT, R9.reuse, -R10, PT ;  /* 0x8000000a0900720b */ /* 0x040fe20003fce000 */
[----:B------:R-:W-:Y:S01]  /*0750*/  FADD R9, R9, R10 ;  /* 0x0000000a09097221 */ /* 0x000fe20000000000 */
[C---:B------:R-:W-:Y:S01]  /*0760*/  FSETP.GEU.AND P4, PT, R16.reuse, -R19, PT ;  /* 0x800000131000720b */ /* 0x040fe20003f8e000 */
[----:B------:R-:W-:Y:S01]  /*0770*/  FADD R16, R16, R19 ;  /* 0x0000001310107221 */ /* 0x000fe20000000000 */
[----:B------:R-:W-:-:S02]  /*0780*/  @P2 FSEL R14, R8, RZ, P3 ;  /* 0x000000ff080e2208 */ /* 0x000fc40001800000 */
[----:B------:R-:W-:Y:S02]  /*0790*/  @P2 FSEL R15, R9, RZ, P6 ;  /* 0x000000ff090f2208 */ /* 0x000fe40003000000 */
[----:B----4-:R-:W-:Y:S02]  /*07a0*/  SEL R19, R20, RZ, P0 ;  /* 0x000000ff14137207 */ /* 0x010fe40000000000 */
[----:B------:R-:W-:Y:S02]  /*07b0*/  SEL R20, R21, RZ, P0 ;  /* 0x000000ff15147207 */ /* 0x000fe40000000000 */
[----:B------:R-:W-:Y:S02]  /*07c0*/  SEL R22, R22, RZ, P0 ;  /* 0x000000ff16167207 */ /* 0x000fe40000000000 */
[----:B------:R-:W-:Y:S02]  /*07d0*/  SEL R23, R23, RZ, P0 ;  /* 0x000000ff17177207 */ /* 0x000fe40000000000 */
[C---:B------:R-:W-:Y:S01]  /*07e0*/  FSETP.GEU.AND P3, PT, R17.reuse, -R24, PT ;  /* 0x800000181100720b */ /* 0x040fe20003f6e000 */
[----:B------:R-:W-:Y:S01]  /*07f0*/  FADD R17, R17, R24 ;  /* 0x0000001811117221 */ /* 0x000fe20000000000 */
[C---:B------:R-:W-:Y:S01]  /*0800*/  FSETP.GEU.AND P6, PT, R18.reuse, -R25, PT ;  /* 0x800000191200720b */ /* 0x040fe20003fce000 */
[----:B------:R-:W-:Y:S01]  /*0810*/  FADD R18, R18, R25 ;  /* 0x0000001912127221 */ /* 0x000fe20000000000 */
[----:B-1----:R-:W-:Y:S01]  /*0820*/  IMAD.WIDE R2, R0, 0x4, R2 ;  /* 0x0000000400027825 */ /* 0x002fe200078e0202 */
[----:B--2---:R-:W-:-:S02]  /*0830*/  SEL R8, R4, RZ, P0 ;  /* 0x000000ff04087207 */ /* 0x004fc40000000000 */
[----:B------:R-:W-:Y:S02]  /*0840*/  SEL R9, R5, RZ, P0 ;  /* 0x000000ff05097207 */ /* 0x000fe40000000000 */
[----:B------:R-:W-:Y:S02]  /*0850*/  SEL R11, R6, RZ, P0 ;  /* 0x000000ff060b7207 */ /* 0x000fe40000000000 */
[----:B------:R-:W-:Y:S02]  /*0860*/  SEL R10, R7, RZ, P0 ;  /* 0x000000ff070a7207 */ /* 0x000fe40000000000 */
[----:B------:R-:W-:Y:S02]  /*0870*/  ISETP.GE.AND P0, PT, R0, 0x1e0800, PT ;  /* 0x001e08000000780c */ /* 0x000fe40003f06270 */
[----:B------:R-:W-:Y:S02]  /*0880*/  FSEL R4, R26, RZ, P5 ;  /* 0x000000ff1a047208 */ /* 0x000fe40002800000 */
[----:B------:R-:W-:-:S02]  /*0890*/  FSEL R5, R16, RZ, P4 ;  /* 0x000000ff10057208 */ /* 0x000fc40002000000 */
[----:B------:R-:W-:Y:S02]  /*08a0*/  FSEL R6, R17, RZ, P3 ;  /* 0x000000ff11067208 */ /* 0x000fe40001800000 */
[----:B------:R-:W-:Y:S02]  /*08b0*/  FSEL R7, R18, RZ, P6 ;  /* 0x000000ff12077208 */ /* 0x000fe40003000000 */
[C---:B------:R-:W-:Y:S01]  /*08c0*/  FSETP.GEU.AND P4, PT, R19.reuse, -R8, PT ;  /* 0x800000081300720b */ /* 0x040fe20003f8e000 */
[----:B------:R-:W-:Y:S01]  /*08d0*/  FADD R8, R19, R8 ;  /* 0x0000000813087221 */ /* 0x000fe20000000000 */
[C---:B------:R-:W-:Y:S01]  /*08e0*/  FSETP.GEU.AND P3, PT, R20.reuse, -R9, PT ;  /* 0x800000091400720b */ /* 0x040fe20003f6e000 */
[----:B------:R-:W-:Y:S01]  /*08f0*/  FADD R9, R20, R9 ;  /* 0x0000000914097221 */ /* 0x000fe20000000000 */
[C---:B------:R-:W-:Y:S01]  /*0900*/  FSETP.GEU.AND P6, PT, R22.reuse, -R11, PT ;  /* 0x8000000b1600720b */ /* 0x040fe20003fce000 */
[----:B------:R-:W-:Y:S01]  /*0910*/  FADD R11, R22, R11 ;  /* 0x0000000b160b7221 */ /* 0x000fe20000000000 */
[C---:B------:R-:W-:Y:S01]  /*0920*/  FSETP.GEU.AND P5, PT, R23.reuse, -R10, PT ;  /* 0x8000000a1700720b */ /* 0x040fe20003fae000 */
[----:B------:R-:W-:Y:S01]  /*0930*/  FADD R10, R23, R10 ;  /* 0x0000000a170a7221 */ /* 0x000fe20000000000 */
[----:B------:R1:W-:Y:S01]  /*0940*/  @!P0 STG.E.128 desc[UR4][R2.64], R12 ;  /* 0x0000000c02008986 */ /* 0x0003e2000c101d04 */
[----:B------:R-:W-:-:S02]  /*0950*/  @P2 FSEL R4, R8, RZ, P4 ;  /* 0x000000ff08042208 */ /* 0x000fc40002000000 */
[----:B------:R-:W-:Y:S02]  /*0960*/  @P2 FSEL R5, R9, RZ, P3 ;  /* 0x000000ff09052208 */ /* 0x000fe40001800000 */
[----:B------:R-:W-:Y:S02]  /*0970*/  @P2 FSEL R6, R11, RZ, P6 ;  /* 0x000000ff0b062208 */ /* 0x000fe40003000000 */
[----:B------:R-:W-:Y:S01]  /*0980*/  @P2 FSEL R7, R10, RZ, P5 ;  /* 0x000000ff0a072208 */ /* 0x000fe20002800000 */
[----:B------:R-:W-:Y:S06]  /*0990*/  @P1 EXIT ;  /* 0x000000000000194d */ /* 0x000fec0003800000 */
[----:B------:R-:W-:Y:S01]  /*09a0*/  STG.E.128 desc[UR4][R2.64+0x800], R4 ;  /* 0x0008000402007986 */ /* 0x000fe2000c101d04 */
[----:B------:R-:W-:Y:S05]  /*09b0*/  EXIT ;  /* 0x000000000000794d */ /* 0x000fea0003800000 */
.L_x_0:
[----:B------:R-:W-:-:S00]  /*09c0*/  BRA `(.L_x_0) ;  /* 0xfffffffc00fc7947 */ /* 0x000fc0000383ffff */
[----:B------:R-:W-:-:S00]  /*09d0*/  NOP ;  /* 0x0000000000007918 */ /* 0x000fc00000000000 */
        /* <DEDUP_REMOVED lines=10> */
.L_x_1:


//--------------------- .nv.constant0.triton_poi_fused_cat_10 --------------------------
	.section	.nv.constant0.triton_poi_fused_cat_10,"a",@progbits
	.sectionflags	@""
	.align	4
.nv.constant0.triton_poi_fused_cat_10:
	.zero		572
